//
// Generated by NVIDIA NVVM Compiler
//
// Compiler Build ID: CL-36424714
// Cuda compilation tools, release 13.0, V13.0.88
// Based on NVVM 20.0.0
//

.version 9.0
.target sm_100
.address_size 64

	// .globl	_Z17Kernel_by_pointerP11DataElement
.extern .func  (.param .b32 func_retval0) vprintf
(
	.param .b64 vprintf_param_0,
	.param .b64 vprintf_param_1
)
;
.global .align 1 .b8 $str[69] = {79, 110, 32, 100, 101, 118, 105, 99, 101, 32, 98, 121, 32, 112, 111, 105, 110, 116, 101, 114, 58, 32, 99, 111, 108, 111, 114, 61, 40, 37, 100, 44, 32, 37, 100, 44, 32, 37, 100, 41, 44, 32, 118, 97, 108, 117, 101, 61, 37, 100, 44, 32, 99, 111, 108, 111, 114, 95, 108, 101, 110, 103, 116, 104, 61, 37, 100, 10};
.global .align 1 .b8 $str$1[65] = {79, 110, 32, 100, 101, 118, 105, 99, 101, 32, 98, 121, 32, 114, 101, 102, 58, 32, 99, 111, 108, 111, 114, 61, 40, 37, 100, 44, 32, 37, 100, 44, 32, 37, 100, 41, 44, 32, 118, 97, 108, 117, 101, 61, 37, 100, 44, 32, 99, 111, 108, 111, 114, 95, 108, 101, 110, 103, 116, 104, 61, 37, 100, 10};

.visible .entry _Z17Kernel_by_pointerP11DataElement(
	.param .u64 .ptr .align 1 _Z17Kernel_by_pointerP11DataElement_param_0
)
{
	.local .align 8 .b8 	__local_depot0[24];
	.reg .b64 	%SP;
	.reg .b64 	%SPL;
	.reg .b32 	%r<11>;
	.reg .b64 	%rd<9>;

	mov.u64 	%SPL, __local_depot0;
	cvta.local.u64 	%SP, %SPL;
	ld.param.u64 	%rd1, [_Z17Kernel_by_pointerP11DataElement_param_0];
	cvta.to.global.u64 	%rd2, %rd1;
	add.u64 	%rd3, %SP, 0;
	add.u64 	%rd4, %SPL, 0;
	ld.global.u64 	%rd5, [%rd2+24];
	mov.b32 	%r1, 255;
	st.u32 	[%rd5], %r1;
	ld.global.u32 	%r2, [%rd2+40];
	add.s32 	%r3, %r2, 10;
	st.global.u32 	[%rd2+40], %r3;
	ld.global.u32 	%r4, [%rd2+16];
	add.s32 	%r5, %r4, 30;
	st.global.u32 	[%rd2+16], %r5;
	ld.global.u64 	%rd6, [%rd2+24];
	ld.u32 	%r6, [%rd6];
	ld.u32 	%r7, [%rd6+4];
	ld.u32 	%r8, [%rd6+8];
	st.local.v2.u32 	[%rd4], {%r6, %r7};
	st.local.v2.u32 	[%rd4+8], {%r8, %r3};
	st.local.u32 	[%rd4+16], %r5;
	mov.u64 	%rd7, $str;
	cvta.global.u64 	%rd8, %rd7;
	{ // callseq 0, 0
	.param .b64 param0;
	st.param.b64 	[param0], %rd8;
	.param .b64 param1;
	st.param.b64 	[param1], %rd3;
	.param .b32 retval0;
	call.uni (retval0), 
	vprintf, 
	(
	param0, 
	param1
	);
	ld.param.b32 	%r9, [retval0];
	} // callseq 0
	ret;

}
	// .globl	_Z13Kernel_by_refR11DataElement
.visible .entry _Z13Kernel_by_refR11DataElement(
	.param .u64 .ptr .align 1 _Z13Kernel_by_refR11DataElement_param_0
)
{
	.local .align 8 .b8 	__local_depot1[24];
	.reg .b64 	%SP;
	.reg .b64 	%SPL;
	.reg .b32 	%r<11>;
	.reg .b64 	%rd<9>;

	mov.u64 	%SPL, __local_depot1;
	cvta.local.u64 	%SP, %SPL;
	ld.param.u64 	%rd1, [_Z13Kernel_by_refR11DataElement_param_0];
	cvta.to.global.u64 	%rd2, %rd1;
	add.u64 	%rd3, %SP, 0;
	add.u64 	%rd4, %SPL, 0;
	ld.global.u64 	%rd5, [%rd2+24];
	mov.b32 	%r1, 255;
	st.u32 	[%rd5+4], %r1;
	ld.global.u32 	%r2, [%rd2+40];
	add.s32 	%r3, %r2, 20;
	st.global.u32 	[%rd2+40], %r3;
	ld.global.u32 	%r4, [%rd2+16];
	add.s32 	%r5, %r4, 30;
	st.global.u32 	[%rd2+16], %r5;
	ld.global.u64 	%rd6, [%rd2+24];
	ld.u32 	%r6, [%rd6];
	ld.u32 	%r7, [%rd6+4];
	ld.u32 	%r8, [%rd6+8];
	st.local.v2.u32 	[%rd4], {%r6, %r7};
	st.local.v2.u32 	[%rd4+8], {%r8, %r3};
	st.local.u32 	[%rd4+16], %r5;
	mov.u64 	%rd7, $str$1;
	cvta.global.u64 	%rd8, %rd7;
	{ // callseq 1, 0
	.param .b64 param0;
	st.param.b64 	[param0], %rd8;
	.param .b64 param1;
	st.param.b64 	[param1], %rd3;
	.param .b32 retval0;
	call.uni (retval0), 
	vprintf, 
	(
	param0, 
	param1
	);
	ld.param.b32 	%r9, [retval0];
	} // callseq 1
	ret;

}
	// .globl	_Z15Kernel_by_value11DataElement
.visible .entry _Z15Kernel_by_value11DataElement(
	.param .align 8 .b8 _Z15Kernel_by_value11DataElement_param_0[48]
)
{
	.local .align 8 .b8 	__local_depot2[24];
	.reg .b64 	%SP;
	.reg .b64 	%SPL;
	.reg .b32 	%r<10>;
	.reg .b64 	%rd<7>;

	mov.u64 	%SPL, __local_depot2;
	cvta.local.u64 	%SP, %SPL;
	ld.param.u32 	%r1, [_Z15Kernel_by_value11DataElement_param_0+16];
	ld.param.u32 	%r2, [_Z15Kernel_by_value11DataElement_param_0+40];
	ld.param.u64 	%rd1, [_Z15Kernel_by_value11DataElement_param_0+24];
	add.u64 	%rd2, %SP, 0;
	add.u64 	%rd3, %SPL, 0;
	cvta.to.global.u64 	%rd4, %rd1;
	mov.b32 	%r3, 255;
	st.global.u32 	[%rd4+8], %r3;
	add.s32 	%r4, %r2, 30;
	add.s32 	%r5, %r1, 30;
	ld.global.u32 	%r6, [%rd4];
	ld.global.u32 	%r7, [%rd4+4];
	st.local.v2.u32 	[%rd3], {%r6, %r7};
	st.local.v2.u32 	[%rd3+8], {%r3, %r4};
	st.local.u32 	[%rd3+16], %r5;
	mov.u64 	%rd5, $str$1;
	cvta.global.u64 	%rd6, %rd5;
	{ // callseq 2, 0
	.param .b64 param0;
	st.param.b64 	[param0], %rd6;
	.param .b64 param1;
	st.param.b64 	[param1], %rd2;
	.param .b32 retval0;
	call.uni (retval0), 
	vprintf, 
	(
	param0, 
	param1
	);
	ld.param.b32 	%r8, [retval0];
	} // callseq 2
	ret;

}


// ===== COMPILED SASS (sm_100) =====

	.target	sm_100

	.elftype	@"ET_EXEC"


//--------------------- .note.nv.tkinfo           --------------------------
	.section	.note.nv.tkinfo,"",@"SHT_NOTE"
	.sectionflags	@"SHF_NOTE_NV_TKINFO"
	.tkinfo
        /*0018*/ 	.word	0x00000002
        /*0030*/ 	.string	""
        /*0030*/ 	.string	"ptxas"
        /*0030*/ 	.string	"Cuda compilation tools, release 13.0, V13.0.88"
        /*0030*/ 	.string	"Build cuda_13.0.r13.0/compiler.36424714_0"
        /*0030*/ 	.string	"-arch sm_100 -m 64 "



//--------------------- .note.nv.cuinfo           --------------------------
	.section	.note.nv.cuinfo,"",@"SHT_NOTE"
	.sectionflags	@"SHF_NOTE_NV_CUINFO"
        /*0018*/ 	.short	0x0002
        /*001a*/ 	.short	0x0064
        /*001c*/ 	.short	0x0082
	.zero		2


//--------------------- .nv.info                  --------------------------
	.section	.nv.info,"",@"SHT_CUDA_INFO"
	.align	4


	//----- nvinfo : EIATTR_REGCOUNT
	.align		4
        /*0000*/ 	.byte	0x04, 0x2f
        /*0002*/ 	.short	(.L_3 - .L_2)
	.align		4
.L_2:
        /*0004*/ 	.word	index@(_Z17Kernel_by_pointerP11DataElement)
        /*0008*/ 	.word	0x00000018


	//----- nvinfo : EIATTR_FRAME_SIZE
	.align		4
.L_3:
        /*000c*/ 	.byte	0x04, 0x11
        /*000e*/ 	.short	(.L_5 - .L_4)
	.align		4
.L_4:
        /*0010*/ 	.word	index@(_Z17Kernel_by_pointerP11DataElement)
        /*0014*/ 	.word	0x00000018


	//----- nvinfo : EIATTR_REGCOUNT
	.align		4
.L_5:
        /*0018*/ 	.byte	0x04, 0x2f
        /*001a*/ 	.short	(.L_7 - .L_6)
	.align		4
.L_6:
        /*001c*/ 	.word	index@(_Z13Kernel_by_refR11DataElement)
        /*0020*/ 	.word	0x00000018


	//----- nvinfo : EIATTR_FRAME_SIZE
	.align		4
.L_7:
        /*0024*/ 	.byte	0x04, 0x11
        /*0026*/ 	.short	(.L_9 - .L_8)
	.align		4
.L_8:
        /*0028*/ 	.word	index@(_Z13Kernel_by_refR11DataElement)
        /*002c*/ 	.word	0x00000018


	//----- nvinfo : EIATTR_REGCOUNT
	.align		4
.L_9:
        /*0030*/ 	.byte	0x04, 0x2f
        /*0032*/ 	.short	(.L_11 - .L_10)
	.align		4
.L_10:
        /*0034*/ 	.word	index@(_Z15Kernel_by_value11DataElement)
        /*0038*/ 	.word	0x00000018


	//----- nvinfo : EIATTR_FRAME_SIZE
	.align		4
.L_11:
        /*003c*/ 	.byte	0x04, 0x11
        /*003e*/ 	.short	(.L_13 - .L_12)
	.align		4
.L_12:
        /*0040*/ 	.word	index@(_Z15Kernel_by_value11DataElement)
        /*0044*/ 	.word	0x00000018


	//----- nvinfo : EIATTR_MIN_STACK_SIZE
	.align		4
.L_13:
        /*0048*/ 	.byte	0x04, 0x12
        /*004a*/ 	.short	(.L_15 - .L_14)
	.align		4
.L_14:
        /*004c*/ 	.word	index@(_Z15Kernel_by_value11DataElement)
        /*0050*/ 	.word	0x00000018


	//----- nvinfo : EIATTR_MIN_STACK_SIZE
	.align		4
.L_15:
        /*0054*/ 	.byte	0x04, 0x12
        /*0056*/ 	.short	(.L_17 - .L_16)
	.align		4
.L_16:
        /*0058*/ 	.word	index@(_Z13Kernel_by_refR11DataElement)
        /*005c*/ 	.word	0x00000018


	//----- nvinfo : EIATTR_MIN_STACK_SIZE
	.align		4
.L_17:
        /*0060*/ 	.byte	0x04, 0x12
        /*0062*/ 	.short	(.L_19 - .L_18)
	.align		4
.L_18:
        /*0064*/ 	.word	index@(_Z17Kernel_by_pointerP11DataElement)
        /*0068*/ 	.word	0x00000018
.L_19:


//--------------------- .nv.compat                --------------------------
	.section	.nv.compat,"",@"SHT_CUDA_COMPAT_INFO"
	.align	4
        /*0000*/ 	.byte	0x02, 0x09, 0x00, 0x00, 0x02, 0x02, 0x01, 0x00, 0x02, 0x05, 0x05, 0x00, 0x03, 0x07, 0x01, 0x01
        /*0010*/ 	.byte	0x02, 0x03, 0x00, 0x00, 0x02, 0x06, 0x01, 0x00, 0x04, 0x0b, 0x08, 0x00, 0x09, 0x00, 0x00, 0x00
        /*0020*/ 	.byte	0x00, 0x00, 0x00, 0x00


//--------------------- .nv.info._Z15Kernel_by_value11DataElement --------------------------
	.section	.nv.info._Z15Kernel_by_value11DataElement,"",@"SHT_CUDA_INFO"
	.sectionflags	@""
	.align	4


	//----- nvinfo : EIATTR_CUDA_API_VERSION
	.align		4
        /*0000*/ 	.byte	0x04, 0x37
        /*0002*/ 	.short	(.L_21 - .L_20)
.L_20:
        /*0004*/ 	.word	0x00000082


	//----- nvinfo : EIATTR_KPARAM_INFO
	.align		4
.L_21:
        /*0008*/ 	.byte	0x04, 0x17
        /*000a*/ 	.short	(.L_23 - .L_22)
.L_22:
        /*000c*/ 	.word	0x00000000
        /*0010*/ 	.short	0x0000
        /*0012*/ 	.short	0x0000
        /*0014*/ 	.byte	0x00, 0xf0, 0xc1, 0x00


	//----- nvinfo : EIATTR_SPARSE_MMA_MASK
	.align		4
.L_23:
        /*0018*/ 	.byte	0x03, 0x50
        /*001a*/ 	.short	0x0000


	//----- nvinfo : EIATTR_MAXREG_COUNT
	.align		4
        /*001c*/ 	.byte	0x03, 0x1b
        /*001e*/ 	.short	0x00ff


	//----- nvinfo : EIATTR_EXTERNS
	.align		4
        /*0020*/ 	.byte	0x04, 0x0f
        /*0022*/ 	.short	(.L_25 - .L_24)


	//   ....[0]....
	.align		4
.L_24:
        /*0024*/ 	.word	index@(vprintf)


	//----- nvinfo : EIATTR_MERCURY_ISA_VERSION
	.align		4
.L_25:
        /*0028*/ 	.byte	0x03, 0x5f
        /*002a*/ 	.short	0x0101


	//----- nvinfo : EIATTR_VRC_CTA_INIT_COUNT
	.align		4
        /*002c*/ 	.byte	0x02, 0x4a
	.zero		1
	.zero		1


	//----- nvinfo : EIATTR_SYSCALL_OFFSETS
	.align		4
        /*0030*/ 	.byte	0x04, 0x46
        /*0032*/ 	.short	(.L_27 - .L_26)


	//   ....[0]....
.L_26:
        /*0034*/ 	.word	0x000001a0


	//----- nvinfo : EIATTR_EXIT_INSTR_OFFSETS
	.align		4
.L_27:
        /*0038*/ 	.byte	0x04, 0x1c
        /*003a*/ 	.short	(.L_29 - .L_28)


	//   ....[0]....
.L_28:
        /*003c*/ 	.word	0x000001b0


	//----- nvinfo : EIATTR_CBANK_PARAM_SIZE
	.align		4
.L_29:
        /*0040*/ 	.byte	0x03, 0x19
        /*0042*/ 	.short	0x0030


	//----- nvinfo : EIATTR_PARAM_CBANK
	.align		4
        /*0044*/ 	.byte	0x04, 0x0a
        /*0046*/ 	.short	(.L_31 - .L_30)
	.align		4
.L_30:
        /*0048*/ 	.word	index@(.nv.constant0._Z15Kernel_by_value11DataElement)
        /*004c*/ 	.short	0x0380
        /*004e*/ 	.short	0x0030


	//----- nvinfo : EIATTR_SW_WAR
	.align		4
.L_31:
        /*0050*/ 	.byte	0x04, 0x36
        /*0052*/ 	.short	(.L_33 - .L_32)
.L_32:
        /*0054*/ 	.word	0x00000008
.L_33:


//--------------------- .nv.info._Z13Kernel_by_refR11DataElement --------------------------
	.section	.nv.info._Z13Kernel_by_refR11DataElement,"",@"SHT_CUDA_INFO"
	.sectionflags	@""
	.align	4


	//----- nvinfo : EIATTR_CUDA_API_VERSION
	.align		4
        /*0000*/ 	.byte	0x04, 0x37
        /*0002*/ 	.short	(.L_35 - .L_34)
.L_34:
        /*0004*/ 	.word	0x00000082


	//----- nvinfo : EIATTR_KPARAM_INFO
	.align		4
.L_35:
        /*0008*/ 	.byte	0x04, 0x17
        /*000a*/ 	.short	(.L_37 - .L_36)
.L_36:
        /*000c*/ 	.word	0x00000000
        /*0010*/ 	.short	0x0000
        /*0012*/ 	.short	0x0000
        /*0014*/ 	.byte	0x00, 0xf5, 0x21, 0x00


	//----- nvinfo : EIATTR_SPARSE_MMA_MASK
	.align		4
.L_37:
        /*0018*/ 	.byte	0x03, 0x50
        /*001a*/ 	.short	0x0000


	//----- nvinfo : EIATTR_MAXREG_COUNT
	.align		4
        /*001c*/ 	.byte	0x03, 0x1b
        /*001e*/ 	.short	0x00ff


	//----- nvinfo : EIATTR_EXTERNS
	.align		4
        /*0020*/ 	.byte	0x04, 0x0f
        /*0022*/ 	.short	(.L_39 - .L_38)


	//   ....[0]....
	.align		4
.L_38:
        /*0024*/ 	.word	index@(vprintf)


	//----- nvinfo : EIATTR_MERCURY_ISA_VERSION
	.align		4
.L_39:
        /*0028*/ 	.byte	0x03, 0x5f
        /*002a*/ 	.short	0x0101


	//----- nvinfo : EIATTR_VRC_CTA_INIT_COUNT
	.align		4
        /*002c*/ 	.byte	0x02, 0x4a
	.zero		1
	.zero		1


	//----- nvinfo : EIATTR_SYSCALL_OFFSETS
	.align		4
        /*0030*/ 	.byte	0x04, 0x46
        /*0032*/ 	.short	(.L_41 - .L_40)


	//   ....[0]....
.L_40:
        /*0034*/ 	.word	0x000001e0


	//----- nvinfo : EIATTR_EXIT_INSTR_OFFSETS
	.align		4
.L_41:
        /*0038*/ 	.byte	0x04, 0x1c
        /*003a*/ 	.short	(.L_43 - .L_42)


	//   ....[0]....
.L_42:
        /*003c*/ 	.word	0x000001f0


	//----- nvinfo : EIATTR_CBANK_PARAM_SIZE
	.align		4
.L_43:
        /*0040*/ 	.byte	0x03, 0x19
        /*0042*/ 	.short	0x0008


	//----- nvinfo : EIATTR_PARAM_CBANK
	.align		4
        /*0044*/ 	.byte	0x04, 0x0a
        /*0046*/ 	.short	(.L_45 - .L_44)
	.align		4
.L_44:
        /*0048*/ 	.word	index@(.nv.constant0._Z13Kernel_by_refR11DataElement)
        /*004c*/ 	.short	0x0380
        /*004e*/ 	.short	0x0008


	//----- nvinfo : EIATTR_SW_WAR
	.align		4
.L_45:
        /*0050*/ 	.byte	0x04, 0x36
        /*0052*/ 	.short	(.L_47 - .L_46)
.L_46:
        /*0054*/ 	.word	0x00000008
.L_47:


//--------------------- .nv.info._Z17Kernel_by_pointerP11DataElement --------------------------
	.section	.nv.info._Z17Kernel_by_pointerP11DataElement,"",@"SHT_CUDA_INFO"
	.sectionflags	@""
	.align	4


	//----- nvinfo : EIATTR_CUDA_API_VERSION
	.align		4
        /*0000*/ 	.byte	0x04, 0x37
        /*0002*/ 	.short	(.L_49 - .L_48)
.L_48:
        /*0004*/ 	.word	0x00000082


	//----- nvinfo : EIATTR_KPARAM_INFO
	.align		4
.L_49:
        /*0008*/ 	.byte	0x04, 0x17
        /*000a*/ 	.short	(.L_51 - .L_50)
.L_50:
        /*000c*/ 	.word	0x00000000
        /*0010*/ 	.short	0x0000
        /*0012*/ 	.short	0x0000
        /*0014*/ 	.byte	0x00, 0xf5, 0x21, 0x00


	//----- nvinfo : EIATTR_SPARSE_MMA_MASK
	.align		4
.L_51:
        /*0018*/ 	.byte	0x03, 0x50
        /*001a*/ 	.short	0x0000


	//----- nvinfo : EIATTR_MAXREG_COUNT
	.align		4
        /*001c*/ 	.byte	0x03, 0x1b
        /*001e*/ 	.short	0x00ff


	//----- nvinfo : EIATTR_EXTERNS
	.align		4
        /*0020*/ 	.byte	0x04, 0x0f
        /*0022*/ 	.short	(.L_53 - .L_52)


	//   ....[0]....
	.align		4
.L_52:
        /*0024*/ 	.word	index@(vprintf)


	//----- nvinfo : EIATTR_MERCURY_ISA_VERSION
	.align		4
.L_53:
        /*0028*/ 	.byte	0x03, 0x5f
        /*002a*/ 	.short	0x0101


	//----- nvinfo : EIATTR_VRC_CTA_INIT_COUNT
	.align		4
        /*002c*/ 	.byte	0x02, 0x4a
	.zero		1
	.zero		1


	//----- nvinfo : EIATTR_SYSCALL_OFFSETS
	.align		4
        /*0030*/ 	.byte	0x04, 0x46
        /*0032*/ 	.short	(.L_55 - .L_54)


	//   ....[0]....
.L_54:
        /*0034*/ 	.word	0x000001e0


	//----- nvinfo : EIATTR_EXIT_INSTR_OFFSETS
	.align		4
.L_55:
        /*0038*/ 	.byte	0x04, 0x1c
        /*003a*/ 	.short	(.L_57 - .L_56)


	//   ....[0]....
.L_56:
        /*003c*/ 	.word	0x000001f0


	//----- nvinfo : EIATTR_CBANK_PARAM_SIZE
	.align		4
.L_57:
        /*0040*/ 	.byte	0x03, 0x19
        /*0042*/ 	.short	0x0008


	//----- nvinfo : EIATTR_PARAM_CBANK
	.align		4
        /*0044*/ 	.byte	0x04, 0x0a
        /*0046*/ 	.short	(.L_59 - .L_58)
	.align		4
.L_58:
        /*0048*/ 	.word	index@(.nv.constant0._Z17Kernel_by_pointerP11DataElement)
        /*004c*/ 	.short	0x0380
        /*004e*/ 	.short	0x0008


	//----- nvinfo : EIATTR_SW_WAR
	.align		4
.L_59:
        /*0050*/ 	.byte	0x04, 0x36
        /*0052*/ 	.short	(.L_61 - .L_60)
.L_60:
        /*0054*/ 	.word	0x00000008
.L_61:


//--------------------- .nv.callgraph             --------------------------
	.section	.nv.callgraph,"",@"SHT_CUDA_CALLGRAPH"
	.align	4
	.sectionentsize	8
	.align		4
        /*0000*/ 	.word	0x00000000
	.align		4
        /*0004*/ 	.word	0xffffffff
	.align		4
        /*0008*/ 	.word	index@(_Z15Kernel_by_value11DataElement)
	.align		4
        /*000c*/ 	.word	index@(vprintf)
	.align		4
        /*0010*/ 	.word	index@(_Z13Kernel_by_refR11DataElement)
	.align		4
        /*0014*/ 	.word	index@(vprintf)
	.align		4
        /*0018*/ 	.word	index@(_Z17Kernel_by_pointerP11DataElement)
	.align		4
        /*001c*/ 	.word	index@(vprintf)
	.align		4
        /*0020*/ 	.word	0x00000000
	.align		4
        /*0024*/ 	.word	0xfffffffe
	.align		4
        /*0028*/ 	.word	0x00000000
	.align		4
        /*002c*/ 	.word	0xfffffffd
	.align		4
        /*0030*/ 	.word	0x00000000
	.align		4
        /*0034*/ 	.word	0xfffffffc


//--------------------- .nv.constant4             --------------------------
	.section	.nv.constant4,"a",@progbits
	.align	8
	.align		8
.nv.constant4:
        /*0000*/ 	.dword	vprintf
	.align		8
        /*0008*/ 	.dword	$str
	.align		8
        /*0010*/ 	.dword	$str$1


//--------------------- .text._Z15Kernel_by_value11DataElement --------------------------
	.section	.text._Z15Kernel_by_value11DataElement,"ax",@progbits
	.align	128
        .global         _Z15Kernel_by_value11DataElement
        .type           _Z15Kernel_by_value11DataElement,@function
        .size           _Z15Kernel_by_value11DataElement,(.L_x_6 - _Z15Kernel_by_value11DataElement)
        .other          _Z15Kernel_by_value11DataElement,@"STO_CUDA_ENTRY STV_DEFAULT"
_Z15Kernel_by_value11DataElement:
.text._Z15Kernel_by_value11DataElement:
[----:B------:R-:W0:Y:S08]  /*0000*/  LDC R1, c[0x0][0x37c] ;  /* 0x0000df00ff017b82 */ /* 0x000e300000000800 */
[----:B------:R-:W1:Y:S01]  /*0010*/  LDC.64 R10, c[0x0][0x398] ;  /* 0x0000e600ff0a7b82 */ /* 0x000e620000000a00 */
[----:B------:R-:W1:Y:S01]  /*0020*/  LDCU.64 UR4, c[0x0][0x358] ;  /* 0x00006b00ff0477ac */ /* 0x000e620008000a00 */
[----:B0-----:R-:W-:-:S06]  /*0030*/  VIADD R1, R1, 0xffffffe8 ;  /* 0xffffffe801017836 */ /* 0x001fcc0000000000 */
[----:B------:R-:W0:Y:S08]  /*0040*/  LDC R15, c[0x0][0x3a8] ;  /* 0x0000ea00ff0f7b82 */ /* 0x000e300000000800 */
[----:B------:R-:W2:Y:S01]  /*0050*/  LDC R0, c[0x0][0x390] ;  /* 0x0000e400ff007b82 */ /* 0x000ea20000000800 */
[----:B------:R-:W-:Y:S01]  /*0060*/  IMAD.MOV.U32 R14, RZ, RZ, 0xff ;  /* 0x000000ffff0e7424 */ /* 0x000fe200078e00ff */
[----:B------:R-:W3:Y:S01]  /*0070*/  LDCU UR6, c[0x0][0x2f8] ;  /* 0x00005f00ff0677ac */ /* 0x000ee20008000800 */
[----:B------:R-:W-:Y:S01]  /*0080*/  IMAD.MOV.U32 R13, RZ, RZ, 0xff ;  /* 0x000000ffff0d7424 */ /* 0x000fe200078e00ff */
[----:B------:R-:W4:Y:S01]  /*0090*/  LDCU.64 UR8, c[0x4][0x10] ;  /* 0x01000200ff0877ac */ /* 0x000f220008000a00 */
[----:B-1----:R-:W5:Y:S04]  /*00a0*/  LDG.E R2, desc[UR4][R10.64] ;  /* 0x000000040a027981 */ /* 0x002f68000c1e1900 */
[----:B------:R-:W5:Y:S01]  /*00b0*/  LDG.E R3, desc[UR4][R10.64+0x4] ;  /* 0x000004040a037981 */ /* 0x000f62000c1e1900 */
[----:B------:R-:W-:-:S02]  /*00c0*/  MOV R8, 0x0 ;  /* 0x0000000000087802 */ /* 0x000fc40000000f00 */
[----:B0-----:R-:W-:Y:S01]  /*00d0*/  IADD3 R15, PT, PT, R15, 0x1e, RZ ;  /* 0x0000001e0f0f7810 */ /* 0x001fe20007ffe0ff */
[----:B------:R0:W-:Y:S01]  /*00e0*/  STG.E desc[UR4][R10.64+0x8], R13 ;  /* 0x0000080d0a007986 */ /* 0x0001e2000c101904 */
[----:B------:R-:W1:Y:S02]  /*00f0*/  LDCU UR4, c[0x0][0x2fc] ;  /* 0x00005f80ff0477ac */ /* 0x000e640008000800 */
[----:B------:R-:W0:Y:S01]  /*0100*/  LDC.64 R8, c[0x4][R8] ;  /* 0x0100000008087b82 */ /* 0x000e220000000a00 */
[----:B---3--:R-:W-:Y:S01]  /*0110*/  IADD3 R6, P0, PT, R1, UR6, RZ ;  /* 0x0000000601067c10 */ /* 0x008fe2000ff1e0ff */
[----:B------:R3:W-:Y:S01]  /*0120*/  STL.64 [R1+0x8], R14 ;  /* 0x0000080e01007387 */ /* 0x0007e20000100a00 */
[----:B--2---:R-:W-:Y:S01]  /*0130*/  IADD3 R0, PT, PT, R0, 0x1e, RZ ;  /* 0x0000001e00007810 */ /* 0x004fe20007ffe0ff */
[----:B----4-:R-:W-:Y:S01]  /*0140*/  IMAD.U32 R4, RZ, RZ, UR8 ;  /* 0x00000008ff047e24 */ /* 0x010fe2000f8e00ff */
[----:B------:R-:W-:-:S03]  /*0150*/  MOV R5, UR9 ;  /* 0x0000000900057c02 */ /* 0x000fc60008000f00 */
[----:B------:R3:W-:Y:S01]  /*0160*/  STL [R1+0x10], R0 ;  /* 0x0000100001007387 */ /* 0x0007e20000100800 */
[----:B-1----:R-:W-:-:S03]  /*0170*/  IMAD.X R7, RZ, RZ, UR4, P0 ;  /* 0x00000004ff077e24 */ /* 0x002fc600080e06ff */
[----:B0----5:R3:W-:Y:S04]  /*0180*/  STL.64 [R1], R2 ;  /* 0x0000000201007387 */ /* 0x0217e80000100a00 */
[----:B------:R-:W-:-:S07]  /*0190*/  LEPC R20, `(.L_x_0) ;  /* 0x000000001014794e */ /* 0x000fce0000000000 */
[----:B---3--:R-:W-:Y:S05]  /*01a0*/  CALL.ABS.NOINC R8 ;  /* 0x0000000008007343 */ /* 0x008fea0003c00000 */
.L_x_0:
[----:B------:R-:W-:Y:S05]  /*01b0*/  EXIT ;  /* 0x000000000000794d */ /* 0x000fea0003800000 */
.L_x_1:
[----:B------:R-:W-:-:S00]  /*01c0*/  BRA `(.L_x_1) ;  /* 0xfffffffc00fc7947 */ /* 0x000fc0000383ffff */
[----:B------:R-:W-:-:S00]  /*01d0*/  NOP ;  /* 0x0000000000007918 */ /* 0x000fc00000000000 */
        /* <DEDUP_REMOVED lines=10> */
.L_x_6:


//--------------------- .text._Z13Kernel_by_refR11DataElement --------------------------
	.section	.text._Z13Kernel_by_refR11DataElement,"ax",@progbits
	.align	128
        .global         _Z13Kernel_by_refR11DataElement
        .type           _Z13Kernel_by_refR11DataElement,@function
        .size           _Z13Kernel_by_refR11DataElement,(.L_x_7 - _Z13Kernel_by_refR11DataElement)
        .other          _Z13Kernel_by_refR11DataElement,@"STO_CUDA_ENTRY STV_DEFAULT"
_Z13Kernel_by_refR11DataElement:
.text._Z13Kernel_by_refR11DataElement:
[----:B------:R-:W0:Y:S08]  /*0000*/  LDC R1, c[0x0][0x37c] ;  /* 0x0000df00ff017b82 */ /* 0x000e300000000800 */
[----:B------:R-:W1:Y:S01]  /*0010*/  LDC.64 R6, c[0x0][0x380] ;  /* 0x0000e000ff067b82 */ /* 0x000e620000000a00 */
[----:B------:R-:W1:Y:S01]  /*0020*/  LDCU.64 UR4, c[0x0][0x358] ;  /* 0x00006b00ff0477ac */ /* 0x000e620008000a00 */
[----:B------:R-:W-:-:S02]  /*0030*/  IMAD.MOV.U32 R13, RZ, RZ, 0xff ;  /* 0x000000ffff0d7424 */ /* 0x000fc400078e00ff */
[----:B0-----:R-:W-:Y:S01]  /*0040*/  VIADD R1, R1, 0xffffffe8 ;  /* 0xffffffe801017836 */ /* 0x001fe20000000000 */
[----:B------:R-:W0:Y:S01]  /*0050*/  LDCU.64 UR6, c[0x4][0x10] ;  /* 0x01000200ff0677ac */ /* 0x000e220008000a00 */
[----:B-1----:R-:W2:Y:S04]  /*0060*/  LDG.E.64 R4, desc[UR4][R6.64+0x18] ;  /* 0x0000180406047981 */ /* 0x002ea8000c1e1b00 */
[----:B--2---:R0:W-:Y:S04]  /*0070*/  ST.E desc[UR4][R4.64+0x4], R13 ;  /* 0x0000040d04007985 */ /* 0x0041e8000c101904 */
[----:B------:R-:W2:Y:S04]  /*0080*/  LDG.E R11, desc[UR4][R6.64+0x28] ;  /* 0x00002804060b7981 */ /* 0x000ea8000c1e1900 */
[----:B------:R-:W3:Y:S04]  /*0090*/  LDG.E R0, desc[UR4][R6.64+0x10] ;  /* 0x0000100406007981 */ /* 0x000ee8000c1e1900 */
[----:B------:R-:W4:Y:S01]  /*00a0*/  LDG.E.64 R2, desc[UR4][R6.64+0x18] ;  /* 0x0000180406027981 */ /* 0x000f22000c1e1b00 */
[----:B--2---:R-:W-:Y:S01]  /*00b0*/  IADD3 R11, PT, PT, R11, 0x14, RZ ;  /* 0x000000140b0b7810 */ /* 0x004fe20007ffe0ff */
[----:B---3--:R-:W-:-:S04]  /*00c0*/  VIADD R0, R0, 0x1e ;  /* 0x0000001e00007836 */ /* 0x008fc80000000000 */
[----:B------:R-:W-:Y:S04]  /*00d0*/  STG.E desc[UR4][R6.64+0x28], R11 ;  /* 0x0000280b06007986 */ /* 0x000fe8000c101904 */
[----:B------:R1:W-:Y:S04]  /*00e0*/  STG.E desc[UR4][R6.64+0x10], R0 ;  /* 0x0000100006007986 */ /* 0x0003e8000c101904 */
[----:B----4-:R-:W2:Y:S04]  /*00f0*/  LD.E R8, desc[UR4][R2.64] ;  /* 0x0000000402087980 */ /* 0x010ea8000c101900 */
[----:B------:R-:W2:Y:S04]  /*0100*/  LD.E R9, desc[UR4][R2.64+0x4] ;  /* 0x0000040402097980 */ /* 0x000ea8000c101900 */
[----:B------:R-:W3:Y:S01]  /*0110*/  LD.E R10, desc[UR4][R2.64+0x8] ;  /* 0x00000804020a7980 */ /* 0x000ee2000c101900 */
[----:B------:R-:W-:Y:S01]  /*0120*/  MOV R12, 0x0 ;  /* 0x00000000000c7802 */ /* 0x000fe20000000f00 */
[----:B------:R-:W1:Y:S01]  /*0130*/  LDCU UR4, c[0x0][0x2f8] ;  /* 0x00005f00ff0477ac */ /* 0x000e620008000800 */
[----:B0-----:R-:W-:Y:S01]  /*0140*/  MOV R4, UR6 ;  /* 0x0000000600047c02 */ /* 0x001fe20008000f00 */
[----:B------:R0:W-:Y:S01]  /*0150*/  STL [R1+0x10], R0 ;  /* 0x0000100001007387 */ /* 0x0001e20000100800 */
[----:B------:R-:W-:Y:S01]  /*0160*/  IMAD.U32 R5, RZ, RZ, UR7 ;  /* 0x00000007ff057e24 */ /* 0x000fe2000f8e00ff */
[----:B------:R-:W4:Y:S01]  /*0170*/  LDCU UR5, c[0x0][0x2fc] ;  /* 0x00005f80ff0577ac */ /* 0x000f220008000800 */
[----:B------:R-:W0:Y:S01]  /*0180*/  LDC.64 R12, c[0x4][R12] ;  /* 0x010000000c0c7b82 */ /* 0x000e220000000a00 */
[----:B-1----:R-:W-:-:S04]  /*0190*/  IADD3 R6, P0, PT, R1, UR4, RZ ;  /* 0x0000000401067c10 */ /* 0x002fc8000ff1e0ff */
[----:B----4-:R-:W-:Y:S01]  /*01a0*/  IADD3.X R7, PT, PT, RZ, UR5, RZ, P0, !PT ;  /* 0x00000005ff077c10 */ /* 0x010fe200087fe4ff */
[----:B--2---:R1:W-:Y:S04]  /*01b0*/  STL.64 [R1], R8 ;  /* 0x0000000801007387 */ /* 0x0043e80000100a00 */
[----:B0--3--:R1:W-:Y:S04]  /*01c0*/  STL.64 [R1+0x8], R10 ;  /* 0x0000080a01007387 */ /* 0x0093e80000100a00 */
[----:B------:R-:W-:-:S07]  /*01d0*/  LEPC R20, `(.L_x_2) ;  /* 0x000000001014794e */ /* 0x000fce0000000000 */
[----:B-1----:R-:W-:Y:S05]  /*01e0*/  CALL.ABS.NOINC R12 ;  /* 0x000000000c007343 */ /* 0x002fea0003c00000 */
.L_x_2:
[----:B------:R-:W-:Y:S05]  /*01f0*/  EXIT ;  /* 0x000000000000794d */ /* 0x000fea0003800000 */
.L_x_3:
        /* <DEDUP_REMOVED lines=16> */
.L_x_7:


//--------------------- .text._Z17Kernel_by_pointerP11DataElement --------------------------
	.section	.text._Z17Kernel_by_pointerP11DataElement,"ax",@progbits
	.align	128
        .global         _Z17Kernel_by_pointerP11DataElement
        .type           _Z17Kernel_by_pointerP11DataElement,@function
        .size           _Z17Kernel_by_pointerP11DataElement,(.L_x_8 - _Z17Kernel_by_pointerP11DataElement)
        .other          _Z17Kernel_by_pointerP11DataElement,@"STO_CUDA_ENTRY STV_DEFAULT"
_Z17Kernel_by_pointerP11DataElement:
.text._Z17Kernel_by_pointerP11DataElement:
        /* <DEDUP_REMOVED lines=31> */
.L_x_4:
[----:B------:R-:W-:Y:S05]  /*01f0*/  EXIT ;  /* 0x000000000000794d */ /* 0x000fea0003800000 */
.L_x_5:
        /* <DEDUP_REMOVED lines=16> */
.L_x_8:


//--------------------- .nv.global.init           --------------------------
	.section	.nv.global.init,"aw",@progbits
.nv.global.init:
	.type		$str$1,@object
	.size		$str$1,($str - $str$1)
$str$1:
        /*0000*/ 	.byte	0x4f, 0x6e, 0x20, 0x64, 0x65, 0x76, 0x69, 0x63, 0x65, 0x20, 0x62, 0x79, 0x20, 0x72, 0x65, 0x66
        /*0010*/ 	.byte	0x3a, 0x20, 0x63, 0x6f, 0x6c, 0x6f, 0x72, 0x3d, 0x28, 0x25, 0x64, 0x2c, 0x20, 0x25, 0x64, 0x2c
        /*0020*/ 	.byte	0x20, 0x25, 0x64, 0x29, 0x2c, 0x20, 0x76, 0x61, 0x6c, 0x75, 0x65, 0x3d, 0x25, 0x64, 0x2c, 0x20
        /*0030*/ 	.byte	0x63, 0x6f, 0x6c, 0x6f, 0x72, 0x5f, 0x6c, 0x65, 0x6e, 0x67, 0x74, 0x68, 0x3d, 0x25, 0x64, 0x0a
        /*0040*/ 	.byte	0x00
	.type		$str,@object
	.size		$str,(.L_0 - $str)
$str:
        /*0041*/ 	.byte	0x4f, 0x6e, 0x20, 0x64, 0x65, 0x76, 0x69, 0x63, 0x65, 0x20, 0x62, 0x79, 0x20, 0x70, 0x6f, 0x69
        /*0051*/ 	.byte	0x6e, 0x74, 0x65, 0x72, 0x3a, 0x20, 0x63, 0x6f, 0x6c, 0x6f, 0x72, 0x3d, 0x28, 0x25, 0x64, 0x2c
        /*0061*/ 	.byte	0x20, 0x25, 0x64, 0x2c, 0x20, 0x25, 0x64, 0x29, 0x2c, 0x20, 0x76, 0x61, 0x6c, 0x75, 0x65, 0x3d
        /*0071*/ 	.byte	0x25, 0x64, 0x2c, 0x20, 0x63, 0x6f, 0x6c, 0x6f, 0x72, 0x5f, 0x6c, 0x65, 0x6e, 0x67, 0x74, 0x68
        /*0081*/ 	.byte	0x3d, 0x25, 0x64, 0x0a, 0x00
.L_0:


//--------------------- .nv.shared.reserved.0     --------------------------
	.section	.nv.shared.reserved.0,"aw",@nobits
	.weak		__nv_reservedSMEM_offset_0_alias
	.size		__nv_reservedSMEM_offset_0_alias, 0, 64
	.other		__nv_reservedSMEM_offset_0_alias,@"STO_CUDA_RESERVED_SHARED STV_DEFAULT"
__nv_reservedSMEM_offset_0_alias:
	.zero		0
	.zero		64


//--------------------- .nv.constant0._Z15Kernel_by_value11DataElement --------------------------
	.section	.nv.constant0._Z15Kernel_by_value11DataElement,"a",@progbits
	.sectionflags	@""
	.align	4
.nv.constant0._Z15Kernel_by_value11DataElement:
	.zero		944


//--------------------- .nv.constant0._Z13Kernel_by_refR11DataElement --------------------------
	.section	.nv.constant0._Z13Kernel_by_refR11DataElement,"a",@progbits
	.sectionflags	@""
	.align	4
.nv.constant0._Z13Kernel_by_refR11DataElement:
	.zero		904


//--------------------- .nv.constant0._Z17Kernel_by_pointerP11DataElement --------------------------
	.section	.nv.constant0._Z17Kernel_by_pointerP11DataElement,"a",@progbits
	.sectionflags	@""
	.align	4
.nv.constant0._Z17Kernel_by_pointerP11DataElement:
	.zero		904


//--------------------- SYMBOLS --------------------------

	.type		.nv.reservedSmem.offset0,@object
	.size		.nv.reservedSmem.offset0,0x4
	.type		vprintf,@function
